//
// Generated by NVIDIA NVVM Compiler
//
// Compiler Build ID: CL-36424714
// Cuda compilation tools, release 13.0, V13.0.88
// Based on NVVM 20.0.0
//

.version 9.0
.target sm_100
.address_size 64

	// .globl	_Z6test01v
.extern .func  (.param .b32 func_retval0) vprintf
(
	.param .b64 vprintf_param_0,
	.param .b64 vprintf_param_1
)
;
.global .align 1 .b8 $str[60] = {84, 104, 101, 32, 98, 108, 111, 99, 107, 32, 105, 100, 32, 105, 115, 32, 37, 100, 32, 45, 45, 45, 32, 84, 104, 101, 32, 116, 104, 114, 101, 97, 100, 32, 105, 100, 32, 105, 115, 32, 37, 100, 32, 45, 45, 84, 104, 101, 32, 119, 97, 114, 100, 73, 68, 32, 37, 100, 10};

.visible .entry _Z6test01v()
{
	.local .align 8 .b8 	__local_depot0[16];
	.reg .b64 	%SP;
	.reg .b64 	%SPL;
	.reg .b32 	%r<6>;
	.reg .b64 	%rd<5>;

	mov.u64 	%SPL, __local_depot0;
	cvta.local.u64 	%SP, %SPL;
	add.u64 	%rd1, %SP, 0;
	add.u64 	%rd2, %SPL, 0;
	mov.u32 	%r1, %tid.x;
	shr.u32 	%r2, %r1, 5;
	mov.u32 	%r3, %ctaid.x;
	st.local.v2.u32 	[%rd2], {%r3, %r1};
	st.local.u32 	[%rd2+8], %r2;
	mov.u64 	%rd3, $str;
	cvta.global.u64 	%rd4, %rd3;
	{ // callseq 0, 0
	.param .b64 param0;
	st.param.b64 	[param0], %rd4;
	.param .b64 param1;
	st.param.b64 	[param1], %rd1;
	.param .b32 retval0;
	call.uni (retval0), 
	vprintf, 
	(
	param0, 
	param1
	);
	ld.param.b32 	%r4, [retval0];
	} // callseq 0
	ret;

}


// ===== COMPILED SASS (sm_100) =====

	.target	sm_100

	.elftype	@"ET_EXEC"


//--------------------- .note.nv.tkinfo           --------------------------
	.section	.note.nv.tkinfo,"",@"SHT_NOTE"
	.sectionflags	@"SHF_NOTE_NV_TKINFO"
	.tkinfo
        /*0018*/ 	.word	0x00000002
        /*0030*/ 	.string	""
        /*0030*/ 	.string	"ptxas"
        /*0030*/ 	.string	"Cuda compilation tools, release 13.0, V13.0.88"
        /*0030*/ 	.string	"Build cuda_13.0.r13.0/compiler.36424714_0"
        /*0030*/ 	.string	"-arch sm_100 -m 64 "



//--------------------- .note.nv.cuinfo           --------------------------
	.section	.note.nv.cuinfo,"",@"SHT_NOTE"
	.sectionflags	@"SHF_NOTE_NV_CUINFO"
        /*0018*/ 	.short	0x0002
        /*001a*/ 	.short	0x0064
        /*001c*/ 	.short	0x0082
	.zero		2


//--------------------- .nv.info                  --------------------------
	.section	.nv.info,"",@"SHT_CUDA_INFO"
	.align	4


	//----- nvinfo : EIATTR_REGCOUNT
	.align		4
        /*0000*/ 	.byte	0x04, 0x2f
        /*0002*/ 	.short	(.L_2 - .L_1)
	.align		4
.L_1:
        /*0004*/ 	.word	index@(_Z6test01v)
        /*0008*/ 	.word	0x00000018


	//----- nvinfo : EIATTR_FRAME_SIZE
	.align		4
.L_2:
        /*000c*/ 	.byte	0x04, 0x11
        /*000e*/ 	.short	(.L_4 - .L_3)
	.align		4
.L_3:
        /*0010*/ 	.word	index@(_Z6test01v)
        /*0014*/ 	.word	0x00000010


	//----- nvinfo : EIATTR_MIN_STACK_SIZE
	.align		4
.L_4:
        /*0018*/ 	.byte	0x04, 0x12
        /*001a*/ 	.short	(.L_6 - .L_5)
	.align		4
.L_5:
        /*001c*/ 	.word	index@(_Z6test01v)
        /*0020*/ 	.word	0x00000010
.L_6:


//--------------------- .nv.compat                --------------------------
	.section	.nv.compat,"",@"SHT_CUDA_COMPAT_INFO"
	.align	4
        /*0000*/ 	.byte	0x02, 0x09, 0x00, 0x00, 0x02, 0x02, 0x01, 0x00, 0x02, 0x05, 0x05, 0x00, 0x03, 0x07, 0x01, 0x01
        /*0010*/ 	.byte	0x02, 0x03, 0x00, 0x00, 0x02, 0x06, 0x01, 0x00, 0x04, 0x0b, 0x08, 0x00, 0x09, 0x00, 0x00, 0x00
        /*0020*/ 	.byte	0x00, 0x00, 0x00, 0x00


//--------------------- .nv.info._Z6test01v       --------------------------
	.section	.nv.info._Z6test01v,"",@"SHT_CUDA_INFO"
	.sectionflags	@""
	.align	4


	//----- nvinfo : EIATTR_CUDA_API_VERSION
	.align		4
        /*0000*/ 	.byte	0x04, 0x37
        /*0002*/ 	.short	(.L_8 - .L_7)
.L_7:
        /*0004*/ 	.word	0x00000082


	//----- nvinfo : EIATTR_SPARSE_MMA_MASK
	.align		4
.L_8:
        /*0008*/ 	.byte	0x03, 0x50
        /*000a*/ 	.short	0x0000


	//----- nvinfo : EIATTR_MAXREG_COUNT
	.align		4
        /*000c*/ 	.byte	0x03, 0x1b
        /*000e*/ 	.short	0x00ff


	//----- nvinfo : EIATTR_EXTERNS
	.align		4
        /*0010*/ 	.byte	0x04, 0x0f
        /*0012*/ 	.short	(.L_10 - .L_9)


	//   ....[0]....
	.align		4
.L_9:
        /*0014*/ 	.word	index@(vprintf)


	//----- nvinfo : EIATTR_MERCURY_ISA_VERSION
	.align		4
.L_10:
        /*0018*/ 	.byte	0x03, 0x5f
        /*001a*/ 	.short	0x0101


	//----- nvinfo : EIATTR_VRC_CTA_INIT_COUNT
	.align		4
        /*001c*/ 	.byte	0x02, 0x4a
	.zero		1
	.zero		1


	//----- nvinfo : EIATTR_SYSCALL_OFFSETS
	.align		4
        /*0020*/ 	.byte	0x04, 0x46
        /*0022*/ 	.short	(.L_12 - .L_11)


	//   ....[0]....
.L_11:
        /*0024*/ 	.word	0x00000110


	//----- nvinfo : EIATTR_EXIT_INSTR_OFFSETS
	.align		4
.L_12:
        /*0028*/ 	.byte	0x04, 0x1c
        /*002a*/ 	.short	(.L_14 - .L_13)


	//   ....[0]....
.L_13:
        /*002c*/ 	.word	0x00000120


	//----- nvinfo : EIATTR_SW_WAR
	.align		4
.L_14:
        /*0030*/ 	.byte	0x04, 0x36
        /*0032*/ 	.short	(.L_16 - .L_15)
.L_15:
        /*0034*/ 	.word	0x00000008
.L_16:


//--------------------- .nv.callgraph             --------------------------
	.section	.nv.callgraph,"",@"SHT_CUDA_CALLGRAPH"
	.align	4
	.sectionentsize	8
	.align		4
        /*0000*/ 	.word	0x00000000
	.align		4
        /*0004*/ 	.word	0xffffffff
	.align		4
        /*0008*/ 	.word	index@(_Z6test01v)
	.align		4
        /*000c*/ 	.word	index@(vprintf)
	.align		4
        /*0010*/ 	.word	0x00000000
	.align		4
        /*0014*/ 	.word	0xfffffffe
	.align		4
        /*0018*/ 	.word	0x00000000
	.align		4
        /*001c*/ 	.word	0xfffffffd
	.align		4
        /*0020*/ 	.word	0x00000000
	.align		4
        /*0024*/ 	.word	0xfffffffc


//--------------------- .nv.constant4             --------------------------
	.section	.nv.constant4,"a",@progbits
	.align	8
	.align		8
.nv.constant4:
        /*0000*/ 	.dword	vprintf
	.align		8
        /*0008*/ 	.dword	$str


//--------------------- .text._Z6test01v          --------------------------
	.section	.text._Z6test01v,"ax",@progbits
	.align	128
        .global         _Z6test01v
        .type           _Z6test01v,@function
        .size           _Z6test01v,(.L_x_2 - _Z6test01v)
        .other          _Z6test01v,@"STO_CUDA_ENTRY STV_DEFAULT"
_Z6test01v:
.text._Z6test01v:
[----:B------:R-:W0:Y:S01]  /*0000*/  LDC R1, c[0x0][0x37c] ;  /* 0x0000df00ff017b82 */ /* 0x000e220000000800 */
[----:B------:R-:W1:Y:S01]  /*0010*/  S2R R9, SR_TID.X ;  /* 0x0000000000097919 */ /* 0x000e620000002100 */
[----:B------:R-:W-:Y:S01]  /*0020*/  MOV R2, 0x0 ;  /* 0x0000000000027802 */ /* 0x000fe20000000f00 */
[----:B0-----:R-:W-:Y:S01]  /*0030*/  VIADD R1, R1, 0xfffffff0 ;  /* 0xfffffff001017836 */ /* 0x001fe20000000000 */
[----:B------:R-:W0:Y:S01]  /*0040*/  LDCU UR4, c[0x0][0x2f8] ;  /* 0x00005f00ff0477ac */ /* 0x000e220008000800 */
[----:B------:R-:W2:Y:S03]  /*0050*/  S2R R8, SR_CTAID.X ;  /* 0x0000000000087919 */ /* 0x000ea60000002500 */
[----:B------:R-:W3:Y:S01]  /*0060*/  LDC.64 R2, c[0x4][R2] ;  /* 0x0100000002027b82 */ /* 0x000ee20000000a00 */
[----:B------:R-:W4:Y:S01]  /*0070*/  LDCU.64 UR6, c[0x4][0x8] ;  /* 0x01000100ff0677ac */ /* 0x000f220008000a00 */
[----:B------:R-:W5:Y:S01]  /*0080*/  LDCU UR5, c[0x0][0x2fc] ;  /* 0x00005f80ff0577ac */ /* 0x000f620008000800 */
[----:B0-----:R-:W-:Y:S01]  /*0090*/  IADD3 R6, P0, PT, R1, UR4, RZ ;  /* 0x0000000401067c10 */ /* 0x001fe2000ff1e0ff */
[----:B----4-:R-:W-:-:S02]  /*00a0*/  IMAD.U32 R4, RZ, RZ, UR6 ;  /* 0x00000006ff047e24 */ /* 0x010fc4000f8e00ff */
[----:B------:R-:W-:Y:S02]  /*00b0*/  IMAD.U32 R5, RZ, RZ, UR7 ;  /* 0x00000007ff057e24 */ /* 0x000fe4000f8e00ff */
[----:B-----5:R-:W-:Y:S01]  /*00c0*/  IMAD.X R7, RZ, RZ, UR5, P0 ;  /* 0x00000005ff077e24 */ /* 0x020fe200080e06ff */
[----:B-1----:R-:W-:Y:S01]  /*00d0*/  SHF.R.U32.HI R0, RZ, 0x5, R9 ;  /* 0x00000005ff007819 */ /* 0x002fe20000011609 */
[----:B--2---:R0:W-:Y:S04]  /*00e0*/  STL.64 [R1], R8 ;  /* 0x0000000801007387 */ /* 0x0041e80000100a00 */
[----:B------:R0:W-:Y:S02]  /*00f0*/  STL [R1+0x8], R0 ;  /* 0x0000080001007387 */ /* 0x0001e40000100800 */
[----:B------:R-:W-:-:S07]  /*0100*/  LEPC R20, `(.L_x_0) ;  /* 0x000000001014794e */ /* 0x000fce0000000000 */
[----:B0--3--:R-:W-:Y:S05]  /*0110*/  CALL.ABS.NOINC R2 ;  /* 0x0000000002007343 */ /* 0x009fea0003c00000 */
.L_x_0:
[----:B------:R-:W-:Y:S05]  /*0120*/  EXIT ;  /* 0x000000000000794d */ /* 0x000fea0003800000 */
.L_x_1:
[----:B------:R-:W-:-:S00]  /*0130*/  BRA `(.L_x_1) ;  /* 0xfffffffc00fc7947 */ /* 0x000fc0000383ffff */
[----:B------:R-:W-:-:S00]  /*0140*/  NOP ;  /* 0x0000000000007918 */ /* 0x000fc00000000000 */
        /* <DEDUP_REMOVED lines=11> */
.L_x_2:


//--------------------- .nv.global.init           --------------------------
	.section	.nv.global.init,"aw",@progbits
.nv.global.init:
	.type		$str,@object
	.size		$str,(.L_0 - $str)
$str:
        /*0000*/ 	.byte	0x54, 0x68, 0x65, 0x20, 0x62, 0x6c, 0x6f, 0x63, 0x6b, 0x20, 0x69, 0x64, 0x20, 0x69, 0x73, 0x20
        /*0010*/ 	.byte	0x25, 0x64, 0x20, 0x2d, 0x2d, 0x2d, 0x20, 0x54, 0x68, 0x65, 0x20, 0x74, 0x68, 0x72, 0x65, 0x61
        /*0020*/ 	.byte	0x64, 0x20, 0x69, 0x64, 0x20, 0x69, 0x73, 0x20, 0x25, 0x64, 0x20, 0x2d, 0x2d, 0x54, 0x68, 0x65
        /*0030*/ 	.byte	0x20, 0x77, 0x61, 0x72, 0x64, 0x49, 0x44, 0x20, 0x25, 0x64, 0x0a, 0x00
.L_0:


//--------------------- .nv.shared.reserved.0     --------------------------
	.section	.nv.shared.reserved.0,"aw",@nobits
	.weak		__nv_reservedSMEM_offset_0_alias
	.size		__nv_reservedSMEM_offset_0_alias, 0, 64
	.other		__nv_reservedSMEM_offset_0_alias,@"STO_CUDA_RESERVED_SHARED STV_DEFAULT"
__nv_reservedSMEM_offset_0_alias:
	.zero		0
	.zero		64


//--------------------- .nv.constant0._Z6test01v  --------------------------
	.section	.nv.constant0._Z6test01v,"a",@progbits
	.sectionflags	@""
	.align	4
.nv.constant0._Z6test01v:
	.zero		896


//--------------------- SYMBOLS --------------------------

	.type		.nv.reservedSmem.offset0,@object
	.size		.nv.reservedSmem.offset0,0x4
	.type		vprintf,@function
